//
// Generated by NVIDIA NVVM Compiler
//
// Compiler Build ID: CL-36424714
// Cuda compilation tools, release 13.0, V13.0.88
// Based on NVVM 20.0.0
//

.version 9.0
.target sm_100
.address_size 64

	// .globl	_Z8getmaxcuPjj

.visible .entry _Z8getmaxcuPjj(
	.param .u64 .ptr .align 1 _Z8getmaxcuPjj_param_0,
	.param .u32 _Z8getmaxcuPjj_param_1
)
{
	.reg .pred 	%p<11>;
	.reg .b32 	%r<51>;
	.reg .b64 	%rd<8>;

	ld.param.u64 	%rd4, [_Z8getmaxcuPjj_param_0];
	ld.param.u32 	%r31, [_Z8getmaxcuPjj_param_1];
	cvta.to.global.u64 	%rd1, %rd4;
	mov.u32 	%r32, %ctaid.x;
	mov.u32 	%r33, %ntid.x;
	mul.lo.s32 	%r1, %r32, %r33;
	mov.u32 	%r2, %tid.x;
	add.s32 	%r43, %r1, %r2;
	shr.u32 	%r4, %r31, 10;
	add.s32 	%r34, %r4, %r43;
	setp.ge.s32 	%p1, %r43, %r34;
	@%p1 bra 	$L__BB0_17;
	ld.global.u32 	%r47, [%rd1];
	and.b32  	%r6, %r4, 3;
	setp.eq.s32 	%p2, %r6, 0;
	@%p2 bra 	$L__BB0_6;
	neg.s32 	%r38, %r6;
$L__BB0_3:
	.pragma "nounroll";
	mul.wide.s32 	%rd5, %r43, 4;
	add.s64 	%rd6, %rd1, %rd5;
	ld.global.u32 	%r11, [%rd6];
	setp.le.u32 	%p3, %r11, %r47;
	@%p3 bra 	$L__BB0_5;
	st.global.u32 	[%rd1], %r11;
	mov.u32 	%r47, %r11;
$L__BB0_5:
	add.s32 	%r43, %r43, 1;
	add.s32 	%r38, %r38, 1;
	setp.ne.s32 	%p4, %r38, 0;
	@%p4 bra 	$L__BB0_3;
$L__BB0_6:
	add.s32 	%r35, %r4, -1;
	setp.lt.u32 	%p5, %r35, 3;
	@%p5 bra 	$L__BB0_17;
	sub.s32 	%r36, %r43, %r1;
	sub.s32 	%r37, %r36, %r2;
	sub.s32 	%r44, %r37, %r4;
	add.s64 	%rd2, %rd1, 8;
$L__BB0_8:
	mul.wide.s32 	%rd7, %r43, 4;
	add.s64 	%rd3, %rd2, %rd7;
	ld.global.u32 	%r21, [%rd3+-8];
	setp.le.u32 	%p6, %r21, %r47;
	@%p6 bra 	$L__BB0_10;
	st.global.u32 	[%rd1], %r21;
	mov.u32 	%r47, %r21;
$L__BB0_10:
	ld.global.u32 	%r23, [%rd3+-4];
	setp.le.u32 	%p7, %r23, %r47;
	@%p7 bra 	$L__BB0_12;
	st.global.u32 	[%rd1], %r23;
	mov.u32 	%r47, %r23;
$L__BB0_12:
	ld.global.u32 	%r25, [%rd3];
	setp.le.u32 	%p8, %r25, %r47;
	@%p8 bra 	$L__BB0_14;
	st.global.u32 	[%rd1], %r25;
	mov.u32 	%r47, %r25;
$L__BB0_14:
	ld.global.u32 	%r27, [%rd3+4];
	setp.le.u32 	%p9, %r27, %r47;
	@%p9 bra 	$L__BB0_16;
	st.global.u32 	[%rd1], %r27;
	mov.u32 	%r47, %r27;
$L__BB0_16:
	add.s32 	%r43, %r43, 4;
	add.s32 	%r44, %r44, 4;
	setp.ne.s32 	%p10, %r44, 0;
	@%p10 bra 	$L__BB0_8;
$L__BB0_17:
	ret;

}


// ===== COMPILED SASS (sm_100) =====

	.target	sm_100

	.elftype	@"ET_EXEC"


//--------------------- .note.nv.tkinfo           --------------------------
	.section	.note.nv.tkinfo,"",@"SHT_NOTE"
	.sectionflags	@"SHF_NOTE_NV_TKINFO"
	.tkinfo
        /*0018*/ 	.word	0x00000002
        /*0030*/ 	.string	""
        /*0030*/ 	.string	"ptxas"
        /*0030*/ 	.string	"Cuda compilation tools, release 13.0, V13.0.88"
        /*0030*/ 	.string	"Build cuda_13.0.r13.0/compiler.36424714_0"
        /*0030*/ 	.string	"-arch sm_100 -m 64 "



//--------------------- .note.nv.cuinfo           --------------------------
	.section	.note.nv.cuinfo,"",@"SHT_NOTE"
	.sectionflags	@"SHF_NOTE_NV_CUINFO"
        /*0018*/ 	.short	0x0002
        /*001a*/ 	.short	0x0064
        /*001c*/ 	.short	0x0082
	.zero		2


//--------------------- .nv.info                  --------------------------
	.section	.nv.info,"",@"SHT_CUDA_INFO"
	.align	4


	//----- nvinfo : EIATTR_REGCOUNT
	.align		4
        /*0000*/ 	.byte	0x04, 0x2f
        /*0002*/ 	.short	(.L_1 - .L_0)
	.align		4
.L_0:
        /*0004*/ 	.word	index@(_Z8getmaxcuPjj)
        /*0008*/ 	.word	0x00000014


	//----- nvinfo : EIATTR_FRAME_SIZE
	.align		4
.L_1:
        /*000c*/ 	.byte	0x04, 0x11
        /*000e*/ 	.short	(.L_3 - .L_2)
	.align		4
.L_2:
        /*0010*/ 	.word	index@(_Z8getmaxcuPjj)
        /*0014*/ 	.word	0x00000000


	//----- nvinfo : EIATTR_MIN_STACK_SIZE
	.align		4
.L_3:
        /*0018*/ 	.byte	0x04, 0x12
        /*001a*/ 	.short	(.L_5 - .L_4)
	.align		4
.L_4:
        /*001c*/ 	.word	index@(_Z8getmaxcuPjj)
        /*0020*/ 	.word	0x00000000
.L_5:


//--------------------- .nv.compat                --------------------------
	.section	.nv.compat,"",@"SHT_CUDA_COMPAT_INFO"
	.align	4
        /*0000*/ 	.byte	0x02, 0x09, 0x00, 0x00, 0x02, 0x02, 0x01, 0x00, 0x02, 0x05, 0x05, 0x00, 0x03, 0x07, 0x01, 0x01
        /*0010*/ 	.byte	0x02, 0x03, 0x00, 0x00, 0x02, 0x06, 0x01, 0x00, 0x04, 0x0b, 0x08, 0x00, 0x09, 0x00, 0x00, 0x00
        /*0020*/ 	.byte	0x00, 0x00, 0x00, 0x00


//--------------------- .nv.info._Z8getmaxcuPjj   --------------------------
	.section	.nv.info._Z8getmaxcuPjj,"",@"SHT_CUDA_INFO"
	.sectionflags	@""
	.align	4


	//----- nvinfo : EIATTR_CUDA_API_VERSION
	.align		4
        /*0000*/ 	.byte	0x04, 0x37
        /*0002*/ 	.short	(.L_7 - .L_6)
.L_6:
        /*0004*/ 	.word	0x00000082


	//----- nvinfo : EIATTR_KPARAM_INFO
	.align		4
.L_7:
        /*0008*/ 	.byte	0x04, 0x17
        /*000a*/ 	.short	(.L_9 - .L_8)
.L_8:
        /*000c*/ 	.word	0x00000000
        /*0010*/ 	.short	0x0001
        /*0012*/ 	.short	0x0008
        /*0014*/ 	.byte	0x00, 0xf0, 0x11, 0x00


	//----- nvinfo : EIATTR_KPARAM_INFO
	.align		4
.L_9:
        /*0018*/ 	.byte	0x04, 0x17
        /*001a*/ 	.short	(.L_11 - .L_10)
.L_10:
        /*001c*/ 	.word	0x00000000
        /*0020*/ 	.short	0x0000
        /*0022*/ 	.short	0x0000
        /*0024*/ 	.byte	0x00, 0xf5, 0x21, 0x00


	//----- nvinfo : EIATTR_SPARSE_MMA_MASK
	.align		4
.L_11:
        /*0028*/ 	.byte	0x03, 0x50
        /*002a*/ 	.short	0x0000


	//----- nvinfo : EIATTR_MAXREG_COUNT
	.align		4
        /*002c*/ 	.byte	0x03, 0x1b
        /*002e*/ 	.short	0x00ff


	//----- nvinfo : EIATTR_MERCURY_ISA_VERSION
	.align		4
        /*0030*/ 	.byte	0x03, 0x5f
        /*0032*/ 	.short	0x0101


	//----- nvinfo : EIATTR_VRC_CTA_INIT_COUNT
	.align		4
        /*0034*/ 	.byte	0x02, 0x4a
	.zero		1
	.zero		1


	//----- nvinfo : EIATTR_EXIT_INSTR_OFFSETS
	.align		4
        /*0038*/ 	.byte	0x04, 0x1c
        /*003a*/ 	.short	(.L_13 - .L_12)


	//   ....[0]....
.L_12:
        /*003c*/ 	.word	0x000000a0


	//   ....[1]....
        /*0040*/ 	.word	0x000001e0


	//   ....[2]....
        /*0044*/ 	.word	0x000003f0


	//----- nvinfo : EIATTR_CRS_STACK_SIZE
	.align		4
.L_13:
        /*0048*/ 	.byte	0x04, 0x1e
        /*004a*/ 	.short	(.L_15 - .L_14)
.L_14:
        /*004c*/ 	.word	0x00000000


	//----- nvinfo : EIATTR_CBANK_PARAM_SIZE
	.align		4
.L_15:
        /*0050*/ 	.byte	0x03, 0x19
        /*0052*/ 	.short	0x000c


	//----- nvinfo : EIATTR_PARAM_CBANK
	.align		4
        /*0054*/ 	.byte	0x04, 0x0a
        /*0056*/ 	.short	(.L_17 - .L_16)
	.align		4
.L_16:
        /*0058*/ 	.word	index@(.nv.constant0._Z8getmaxcuPjj)
        /*005c*/ 	.short	0x0380
        /*005e*/ 	.short	0x000c


	//----- nvinfo : EIATTR_SW_WAR
	.align		4
.L_17:
        /*0060*/ 	.byte	0x04, 0x36
        /*0062*/ 	.short	(.L_19 - .L_18)
.L_18:
        /*0064*/ 	.word	0x00000008
.L_19:


//--------------------- .nv.callgraph             --------------------------
	.section	.nv.callgraph,"",@"SHT_CUDA_CALLGRAPH"
	.align	4
	.sectionentsize	8
	.align		4
        /*0000*/ 	.word	0x00000000
	.align		4
        /*0004*/ 	.word	0xffffffff
	.align		4
        /*0008*/ 	.word	0x00000000
	.align		4
        /*000c*/ 	.word	0xfffffffe
	.align		4
        /*0010*/ 	.word	0x00000000
	.align		4
        /*0014*/ 	.word	0xfffffffd
	.align		4
        /*0018*/ 	.word	0x00000000
	.align		4
        /*001c*/ 	.word	0xfffffffc


//--------------------- .text._Z8getmaxcuPjj      --------------------------
	.section	.text._Z8getmaxcuPjj,"ax",@progbits
	.align	128
        .global         _Z8getmaxcuPjj
        .type           _Z8getmaxcuPjj,@function
        .size           _Z8getmaxcuPjj,(.L_x_4 - _Z8getmaxcuPjj)
        .other          _Z8getmaxcuPjj,@"STO_CUDA_ENTRY STV_DEFAULT"
_Z8getmaxcuPjj:
.text._Z8getmaxcuPjj:
[----:B------:R-:W-:Y:S01]  /*0000*/  LDC R1, c[0x0][0x37c] ;  /* 0x0000df00ff017b82 */ /* 0x000fe20000000800 */
[----:B------:R-:W0:Y:S07]  /*0010*/  S2R R11, SR_TID.X ;  /* 0x00000000000b7919 */ /* 0x000e2e0000002100 */
[----:B------:R-:W1:Y:S01]  /*0020*/  S2UR UR4, SR_CTAID.X ;  /* 0x00000000000479c3 */ /* 0x000e620000002500 */
[----:B------:R-:W1:Y:S07]  /*0030*/  LDCU UR5, c[0x0][0x360] ;  /* 0x00006c00ff0577ac */ /* 0x000e6e0008000800 */
[----:B------:R-:W2:Y:S01]  /*0040*/  LDC R3, c[0x0][0x388] ;  /* 0x0000e200ff037b82 */ /* 0x000ea20000000800 */
[----:B-1----:R-:W-:-:S06]  /*0050*/  UIMAD UR4, UR4, UR5, URZ ;  /* 0x00000005040472a4 */ /* 0x002fcc000f8e02ff */
[----:B0-----:R-:W-:Y:S01]  /*0060*/  VIADD R2, R11, UR4 ;  /* 0x000000040b027c36 */ /* 0x001fe20008000000 */
[----:B--2---:R-:W-:-:S05]  /*0070*/  SHF.R.U32.HI R3, RZ, 0xa, R3 ;  /* 0x0000000aff037819 */ /* 0x004fca0000011603 */
[----:B------:R-:W-:-:S05]  /*0080*/  IMAD.IADD R5, R2, 0x1, R3 ;  /* 0x0000000102057824 */ /* 0x000fca00078e0203 */
[----:B------:R-:W-:-:S13]  /*0090*/  ISETP.GE.AND P0, PT, R2, R5, PT ;  /* 0x000000050200720c */ /* 0x000fda0003f06270 */
[----:B------:R-:W-:Y:S05]  /*00a0*/  @P0 EXIT ;  /* 0x000000000000094d */ /* 0x000fea0003800000 */
[----:B------:R-:W0:Y:S01]  /*00b0*/  LDC.64 R4, c[0x0][0x380] ;  /* 0x0000e000ff047b82 */ /* 0x000e220000000a00 */
[----:B------:R-:W0:Y:S02]  /*00c0*/  LDCU.64 UR8, c[0x0][0x358] ;  /* 0x00006b00ff0877ac */ /* 0x000e240008000a00 */
[----:B0-----:R0:W5:Y:S01]  /*00d0*/  LDG.E R0, desc[UR8][R4.64] ;  /* 0x0000000804007981 */ /* 0x001162000c1e1900 */
[C---:B------:R-:W-:Y:S01]  /*00e0*/  LOP3.LUT P1, R8, R3.reuse, 0x3, RZ, 0xc0, !PT ;  /* 0x0000000303087812 */ /* 0x040fe2000782c0ff */
[----:B------:R-:W-:-:S05]  /*00f0*/  VIADD R6, R3, 0xffffffff ;  /* 0xffffffff03067836 */ /* 0x000fca0000000000 */
[----:B------:R-:W-:-:S07]  /*0100*/  ISETP.GE.U32.AND P0, PT, R6, 0x3, PT ;  /* 0x000000030600780c */ /* 0x000fce0003f06070 */
[----:B0-----:R-:W-:Y:S06]  /*0110*/  @!P1 BRA `(.L_x_0) ;  /* 0x0000000000309947 */ /* 0x001fec0003800000 */
[----:B------:R-:W0:Y:S01]  /*0120*/  LDC.64 R6, c[0x0][0x380] ;  /* 0x0000e000ff067b82 */ /* 0x000e220000000a00 */
[----:B------:R-:W-:-:S07]  /*0130*/  IMAD.MOV R10, RZ, RZ, -R8 ;  /* 0x000000ffff0a7224 */ /* 0x000fce00078e0a08 */
.L_x_1:
[----:B01----:R-:W-:-:S06]  /*0140*/  IMAD.WIDE R4, R2, 0x4, R6 ;  /* 0x0000000402047825 */ /* 0x003fcc00078e0206 */
[----:B------:R-:W2:Y:S01]  /*0150*/  LDG.E R5, desc[UR8][R4.64] ;  /* 0x0000000804057981 */ /* 0x000ea2000c1e1900 */
[----:B------:R-:W-:Y:S01]  /*0160*/  IADD3 R10, PT, PT, R10, 0x1, RZ ;  /* 0x000000010a0a7810 */ /* 0x000fe20007ffe0ff */
[----:B------:R-:W-:-:S03]  /*0170*/  VIADD R2, R2, 0x1 ;  /* 0x0000000102027836 */ /* 0x000fc60000000000 */
[----:B------:R-:W-:Y:S02]  /*0180*/  ISETP.NE.AND P2, PT, R10, RZ, PT ;  /* 0x000000ff0a00720c */ /* 0x000fe40003f45270 */
[----:B--2--5:R-:W-:-:S13]  /*0190*/  ISETP.GT.U32.AND P1, PT, R5, R0, PT ;  /* 0x000000000500720c */ /* 0x024fda0003f24070 */
[----:B------:R-:W0:Y:S01]  /*01a0*/  @P1 LDC.64 R8, c[0x0][0x380] ;  /* 0x0000e000ff081b82 */ /* 0x000e220000000a00 */
[----:B------:R-:W-:Y:S01]  /*01b0*/  @P1 IMAD.MOV.U32 R0, RZ, RZ, R5 ;  /* 0x000000ffff001224 */ /* 0x000fe200078e0005 */
[----:B0-----:R1:W-:Y:S01]  /*01c0*/  @P1 STG.E desc[UR8][R8.64], R5 ;  /* 0x0000000508001986 */ /* 0x0013e2000c101908 */
[----:B------:R-:W-:Y:S05]  /*01d0*/  @P2 BRA `(.L_x_1) ;  /* 0xfffffffc00d82947 */ /* 0x000fea000383ffff */
.L_x_0:
[----:B------:R-:W-:Y:S05]  /*01e0*/  @!P0 EXIT ;  /* 0x000000000000894d */ /* 0x000fea0003800000 */
[----:B------:R-:W0:Y:S01]  /*01f0*/  LDCU.64 UR6, c[0x0][0x380] ;  /* 0x00007000ff0677ac */ /* 0x000e220008000a00 */
[----:B------:R-:W-:-:S05]  /*0200*/  IADD3 R4, PT, PT, R2, -UR4, -R11 ;  /* 0x8000000402047c10 */ /* 0x000fca000fffe80b */
[----:B------:R-:W-:Y:S01]  /*0210*/  IMAD.IADD R3, R4, 0x1, -R3 ;  /* 0x0000000104037824 */ /* 0x000fe200078e0a03 */
[----:B0-----:R-:W-:-:S04]  /*0220*/  UIADD3 UR5, UP0, UPT, UR6, 0x8, URZ ;  /* 0x0000000806057890 */ /* 0x001fc8000ff1e0ff */
[----:B------:R-:W-:-:S12]  /*0230*/  UIADD3.X UR6, UPT, UPT, URZ, UR7, URZ, UP0, !UPT ;  /* 0x00000007ff067290 */ /* 0x000fd800087fe4ff */
.L_x_2:
[----:B------:R-:W-:Y:S01]  /*0240*/  MOV R4, UR5 ;  /* 0x0000000500047c02 */ /* 0x000fe20008000f00 */
[----:B-1----:R-:W-:-:S04]  /*0250*/  IMAD.U32 R5, RZ, RZ, UR6 ;  /* 0x00000006ff057e24 */ /* 0x002fc8000f8e00ff */
[----:B------:R-:W-:-:S05]  /*0260*/  IMAD.WIDE R4, R2, 0x4, R4 ;  /* 0x0000000402047825 */ /* 0x000fca00078e0204 */
[----:B--2---:R-:W2:Y:S02]  /*0270*/  LDG.E R13, desc[UR8][R4.64+-0x8] ;  /* 0xfffff808040d7981 */ /* 0x004ea4000c1e1900 */
[----:B--2--5:R-:W-:-:S13]  /*0280*/  ISETP.GT.U32.AND P0, PT, R13, R0, PT ;  /* 0x000000000d00720c */ /* 0x024fda0003f04070 */
[----:B------:R-:W0:Y:S02]  /*0290*/  @P0 LDC.64 R6, c[0x0][0x380] ;  /* 0x0000e000ff060b82 */ /* 0x000e240000000a00 */
[----:B0-----:R0:W-:Y:S04]  /*02a0*/  @P0 STG.E desc[UR8][R6.64], R13 ;  /* 0x0000000d06000986 */ /* 0x0011e8000c101908 */
[----:B------:R-:W2:Y:S01]  /*02b0*/  LDG.E R15, desc[UR8][R4.64+-0x4] ;  /* 0xfffffc08040f7981 */ /* 0x000ea2000c1e1900 */
[----:B------:R-:W-:-:S05]  /*02c0*/  @P0 IMAD.MOV.U32 R0, RZ, RZ, R13 ;  /* 0x000000ffff000224 */ /* 0x000fca00078e000d */
[----:B--2---:R-:W-:-:S13]  /*02d0*/  ISETP.GT.U32.AND P0, PT, R15, R0, PT ;  /* 0x000000000f00720c */ /* 0x004fda0003f04070 */
[----:B------:R-:W1:Y:S02]  /*02e0*/  @P0 LDC.64 R8, c[0x0][0x380] ;  /* 0x0000e000ff080b82 */ /* 0x000e640000000a00 */
[----:B-1----:R2:W-:Y:S04]  /*02f0*/  @P0 STG.E desc[UR8][R8.64], R15 ;  /* 0x0000000f08000986 */ /* 0x0025e8000c101908 */
[----:B------:R-:W3:Y:S01]  /*0300*/  LDG.E R17, desc[UR8][R4.64] ;  /* 0x0000000804117981 */ /* 0x000ee2000c1e1900 */
[----:B------:R-:W-:-:S04]  /*0310*/  @P0 MOV R0, R15 ;  /* 0x0000000f00000202 */ /* 0x000fc80000000f00 */
[----:B---3--:R-:W-:-:S13]  /*0320*/  ISETP.GT.U32.AND P0, PT, R17, R0, PT ;  /* 0x000000001100720c */ /* 0x008fda0003f04070 */
[----:B------:R-:W1:Y:S02]  /*0330*/  @P0 LDC.64 R10, c[0x0][0x380] ;  /* 0x0000e000ff0a0b82 */ /* 0x000e640000000a00 */
[----:B-1----:R2:W-:Y:S04]  /*0340*/  @P0 STG.E desc[UR8][R10.64], R17 ;  /* 0x000000110a000986 */ /* 0x0025e8000c101908 */
[----:B0-----:R-:W3:Y:S01]  /*0350*/  LDG.E R13, desc[UR8][R4.64+0x4] ;  /* 0x00000408040d7981 */ /* 0x001ee2000c1e1900 */
[----:B------:R-:W-:Y:S02]  /*0360*/  @P0 IMAD.MOV.U32 R0, RZ, RZ, R17 ;  /* 0x000000ffff000224 */ /* 0x000fe400078e0011 */
[----:B------:R-:W-:Y:S02]  /*0370*/  VIADD R3, R3, 0x4 ;  /* 0x0000000403037836 */ /* 0x000fe40000000000 */
[----:B------:R-:W-:-:S03]  /*0380*/  VIADD R2, R2, 0x4 ;  /* 0x0000000402027836 */ /* 0x000fc60000000000 */
[----:B------:R-:W-:Y:S02]  /*0390*/  ISETP.NE.AND P1, PT, R3, RZ, PT ;  /* 0x000000ff0300720c */ /* 0x000fe40003f25270 */
[----:B---3--:R-:W-:-:S13]  /*03a0*/  ISETP.GT.U32.AND P0, PT, R13, R0, PT ;  /* 0x000000000d00720c */ /* 0x008fda0003f04070 */
[----:B------:R-:W0:Y:S01]  /*03b0*/  @P0 LDC.64 R6, c[0x0][0x380] ;  /* 0x0000e000ff060b82 */ /* 0x000e220000000a00 */
[----:B------:R-:W-:Y:S01]  /*03c0*/  @P0 MOV R0, R13 ;  /* 0x0000000d00000202 */ /* 0x000fe20000000f00 */
[----:B0-----:R2:W-:Y:S01]  /*03d0*/  @P0 STG.E desc[UR8][R6.64], R13 ;  /* 0x0000000d06000986 */ /* 0x0015e2000c101908 */
[----:B------:R-:W-:Y:S05]  /*03e0*/  @P1 BRA `(.L_x_2) ;  /* 0xfffffffc00941947 */ /* 0x000fea000383ffff */
[----:B------:R-:W-:Y:S05]  /*03f0*/  EXIT ;  /* 0x000000000000794d */ /* 0x000fea0003800000 */
.L_x_3:
[----:B------:R-:W-:-:S00]  /*0400*/  BRA `(.L_x_3) ;  /* 0xfffffffc00fc7947 */ /* 0x000fc0000383ffff */
[----:B------:R-:W-:-:S00]  /*0410*/  NOP ;  /* 0x0000000000007918 */ /* 0x000fc00000000000 */
        /* <DEDUP_REMOVED lines=14> */
.L_x_4:


//--------------------- .nv.shared.reserved.0     --------------------------
	.section	.nv.shared.reserved.0,"aw",@nobits
	.weak		__nv_reservedSMEM_offset_0_alias
	.size		__nv_reservedSMEM_offset_0_alias, 0, 64
	.other		__nv_reservedSMEM_offset_0_alias,@"STO_CUDA_RESERVED_SHARED STV_DEFAULT"
__nv_reservedSMEM_offset_0_alias:
	.zero		0
	.zero		64


//--------------------- .nv.constant0._Z8getmaxcuPjj --------------------------
	.section	.nv.constant0._Z8getmaxcuPjj,"a",@progbits
	.sectionflags	@""
	.align	4
.nv.constant0._Z8getmaxcuPjj:
	.zero		908


//--------------------- SYMBOLS --------------------------

	.type		.nv.reservedSmem.offset0,@object
	.size		.nv.reservedSmem.offset0,0x4
